	.headerflags	@"EF_CUDA_TEXMODE_UNIFIED EF_CUDA_64BIT_ADDRESS EF_CUDA_ACCELERATORS EF_CUDA_SM90 EF_CUDA_VIRTUAL_SM(EF_CUDA_SM90)"
	.elftype	@"ET_EXEC"


//--------------------- .nv.info                  --------------------------
	.section	.nv.info,"",@"SHT_CUDA_INFO"
	.align	4


	//----- nvinfo : EIATTR_REGCOUNT
	.align		4
        /*0000*/ 	.byte	0x04, 0x2f
        /*0002*/ 	.short	(.L_1 - .L_0)
	.align		4
.L_0:
        /*0004*/ 	.word	index@(triton_poi_fused_convolution_12)
        /*0008*/ 	.word	0x0000001c


	//----- nvinfo : EIATTR_MIN_STACK_SIZE
	.align		4
.L_1:
        /*000c*/ 	.byte	0x04, 0x12
        /*000e*/ 	.short	(.L_3 - .L_2)
	.align		4
.L_2:
        /*0010*/ 	.word	index@(triton_poi_fused_convolution_12)
        /*0014*/ 	.word	0x00000000


	//----- nvinfo : EIATTR_FRAME_SIZE
	.align		4
.L_3:
        /*0018*/ 	.byte	0x04, 0x11
        /*001a*/ 	.short	(.L_5 - .L_4)
	.align		4
.L_4:
        /*001c*/ 	.word	index@(triton_poi_fused_convolution_12)
        /*0020*/ 	.word	0x00000000


	//----- nvinfo : EIATTR_MIN_STACK_SIZE
	.align		4
.L_5:
        /*0024*/ 	.byte	0x04, 0x12
        /*0026*/ 	.short	(.L_7 - .L_6)
	.align		4
.L_6:
        /*0028*/ 	.word	index@(triton_poi_fused_convolution_12)
        /*002c*/ 	.word	0x00000000
.L_7:


//--------------------- .nv.info.triton_poi_fused_convolution_12 --------------------------
	.section	.nv.info.triton_poi_fused_convolution_12,"",@"SHT_CUDA_INFO"
	.sectionflags	@""
	.align	4


	//----- nvinfo : EIATTR_CUDA_API_VERSION
	.align		4
        /*0000*/ 	.byte	0x04, 0x37
        /*0002*/ 	.short	(.L_9 - .L_8)
.L_8:
        /*0004*/ 	.word	0x0000007c


	//----- nvinfo : EIATTR_KPARAM_INFO
	.align		4
.L_9:
        /*0008*/ 	.byte	0x04, 0x17
        /*000a*/ 	.short	(.L_11 - .L_10)
.L_10:
        /*000c*/ 	.word	0x00000000
        /*0010*/ 	.short	0x0004
        /*0012*/ 	.short	0x001c
        /*0014*/ 	.byte	0x00, 0xf0, 0x11, 0x00


	//----- nvinfo : EIATTR_KPARAM_INFO
	.align		4
.L_11:
        /*0018*/ 	.byte	0x04, 0x17
        /*001a*/ 	.short	(.L_13 - .L_12)
.L_12:
        /*001c*/ 	.word	0x00000000
        /*0020*/ 	.short	0x0003
        /*0022*/ 	.short	0x0018
        /*0024*/ 	.byte	0x00, 0xf0, 0x11, 0x00


	//----- nvinfo : EIATTR_KPARAM_INFO
	.align		4
.L_13:
        /*0028*/ 	.byte	0x04, 0x17
        /*002a*/ 	.short	(.L_15 - .L_14)
.L_14:
        /*002c*/ 	.word	0x00000000
        /*0030*/ 	.short	0x0002
        /*0032*/ 	.short	0x0010
        /*0034*/ 	.byte	0x00, 0xf4, 0x21, 0x00


	//----- nvinfo : EIATTR_KPARAM_INFO
	.align		4
.L_15:
        /*0038*/ 	.byte	0x04, 0x17
        /*003a*/ 	.short	(.L_17 - .L_16)
.L_16:
        /*003c*/ 	.word	0x00000000
        /*0040*/ 	.short	0x0001
        /*0042*/ 	.short	0x0008
        /*0044*/ 	.byte	0x00, 0xf4, 0x21, 0x00


	//----- nvinfo : EIATTR_KPARAM_INFO
	.align		4
.L_17:
        /*0048*/ 	.byte	0x04, 0x17
        /*004a*/ 	.short	(.L_19 - .L_18)
.L_18:
        /*004c*/ 	.word	0x00000000
        /*0050*/ 	.short	0x0000
        /*0052*/ 	.short	0x0000
        /*0054*/ 	.byte	0x00, 0xf4, 0x21, 0x00


	//----- nvinfo : EIATTR_SPARSE_MMA_MASK
	.align		4
.L_19:
        /*0058*/ 	.byte	0x03, 0x50
        /*005a*/ 	.short	0x0000


	//----- nvinfo : EIATTR_MAXREG_COUNT
	.align		4
        /*005c*/ 	.byte	0x03, 0x1b
        /*005e*/ 	.short	0x00ff


	//----- nvinfo : EIATTR_EXIT_INSTR_OFFSETS
	.align		4
        /*0060*/ 	.byte	0x04, 0x1c
        /*0062*/ 	.short	(.L_21 - .L_20)


	//   ....[0]....
.L_20:
        /*0064*/ 	.word	0x00000570


	//   ....[1]....
        /*0068*/ 	.word	0x00000590


	//----- nvinfo : EIATTR_REQNTID
	.align		4
.L_21:
        /*006c*/ 	.byte	0x04, 0x10
        /*006e*/ 	.short	(.L_23 - .L_22)
.L_22:
        /*0070*/ 	.word	0x00000080
        /*0074*/ 	.word	0x00000001
        /*0078*/ 	.word	0x00000001


	//----- nvinfo : EIATTR_CBANK_PARAM_SIZE
	.align		4
.L_23:
        /*007c*/ 	.byte	0x03, 0x19
        /*007e*/ 	.short	0x0020


	//----- nvinfo : EIATTR_PARAM_CBANK
	.align		4
        /*0080*/ 	.byte	0x04, 0x0a
        /*0082*/ 	.short	(.L_25 - .L_24)
	.align		4
.L_24:
        /*0084*/ 	.word	index@(.nv.constant0.triton_poi_fused_convolution_12)
        /*0088*/ 	.short	0x0210
        /*008a*/ 	.short	0x0020


	//----- nvinfo : EIATTR_SW_WAR
	.align		4
.L_25:
        /*008c*/ 	.byte	0x04, 0x36
        /*008e*/ 	.short	(.L_27 - .L_26)
.L_26:
        /*0090*/ 	.word	0x00000008
.L_27:


//--------------------- .nv.callgraph             --------------------------
	.section	.nv.callgraph,"",@"SHT_CUDA_CALLGRAPH"
	.align	4
	.sectionentsize	8
	.align		4
        /*0000*/ 	.word	0x00000000
	.align		4
        /*0004*/ 	.word	0xffffffff
	.align		4
        /*0008*/ 	.word	0x00000000
	.align		4
        /*000c*/ 	.word	0xfffffffe
	.align		4
        /*0010*/ 	.word	0x00000000
	.align		4
        /*0014*/ 	.word	0xfffffffd
	.align		4
        /*0018*/ 	.word	0x00000000
	.align		4
        /*001c*/ 	.word	0xfffffffc


//--------------------- .text.triton_poi_fused_convolution_12 --------------------------
	.section	.text.triton_poi_fused_convolution_12,"ax",@progbits
	.sectionflags	@"SHF_BARRIERS=1"
	.align	128
        .global         triton_poi_fused_convolution_12
        .type           triton_poi_fused_convolution_12,@function
        .size           triton_poi_fused_convolution_12,(.L_x_1 - triton_poi_fused_convolution_12)
        .other          triton_poi_fused_convolution_12,@"STO_CUDA_ENTRY STV_DEFAULT"
triton_poi_fused_convolution_12:
.text.triton_poi_fused_convolution_12:
[----:B------:R-:W0:Y:S02]  /*0000*/  LDC R1, c[0x0][0x28] ;  /* 0x00000a00ff017b82 */ /* 0x000e240000000800 */
[----:B------:R-:W1:Y:S01]  /*0010*/  S2R R18, SR_TID.X ;  /* 0x0000000000127919 */ /* 0x000e620000002100 */
[----:B------:R-:W2:Y:S01]  /*0020*/  LDC.64 R4, c[0x0][0x210] ;  /* 0x00008400ff047b82 */ /* 0x000ea20000000a00 */
[----:B------:R-:W-:Y:S01]  /*0030*/  CS2R R10, SRZ ;  /* 0x00000000000a7805 */ /* 0x000fe2000001ff00 */
[----:B------:R-:W-:Y:S01]  /*0040*/  ULDC.64 UR6, c[0x0][0x208] ;  /* 0x0000820000067ab9 */ /* 0x000fe20000000a00 */
[----:B------:R-:W3:Y:S01]  /*0050*/  S2R R3, SR_CTAID.X ;  /* 0x0000000000037919 */ /* 0x000ee20000002500 */
[----:B------:R-:W4:Y:S01]  /*0060*/  S2R R2, SR_CTAID.Y ;  /* 0x0000000000027919 */ /* 0x000f220000002600 */
[----:B------:R-:W-:Y:S02]  /*0070*/  CS2R R14, SRZ ;  /* 0x00000000000e7805 */ /* 0x000fe4000001ff00 */
[----:B-1----:R-:W-:Y:S01]  /*0080*/  SHF.R.U32.HI R0, RZ, 0x3, R18 ;  /* 0x00000003ff007819 */ /* 0x002fe20000011612 */
[----:B------:R-:W-:Y:S02]  /*0090*/  IMAD.SHL.U32 R20, R18, 0x4, RZ ;  /* 0x0000000412147824 */ /* 0x000fe400078e00ff */
[----:B---3--:R-:W-:Y:S01]  /*00a0*/  IMAD.SHL.U32 R3, R3, 0x20, RZ ;  /* 0x0000002003037824 */ /* 0x008fe200078e00ff */
[----:B------:R-:W-:Y:S01]  /*00b0*/  SGXT.U32 R0, R0, 0x4 ;  /* 0x000000040000781a */ /* 0x000fe20000000000 */
[----:B----4-:R-:W-:-:S03]  /*00c0*/  IMAD.SHL.U32 R21, R2, 0x20, RZ ;  /* 0x0000002002157824 */ /* 0x010fc600078e00ff */
[----:B------:R-:W-:Y:S02]  /*00d0*/  LOP3.LUT R8, R3, 0x1c, R20, 0xf8, !PT ;  /* 0x0000001c03087812 */ /* 0x000fe400078ef814 */
[----:B------:R-:W-:Y:S02]  /*00e0*/  LOP3.LUT R6, R21, R0, RZ, 0xfc, !PT ;  /* 0x0000000015067212 */ /* 0x000fe400078efcff */
[----:B------:R-:W-:Y:S02]  /*00f0*/  ISETP.GE.AND P0, PT, R8, 0x100, PT ;  /* 0x000001000800780c */ /* 0x000fe40003f06270 */
[----:B------:R-:W-:Y:S01]  /*0100*/  LOP3.LUT R7, R21, 0x10, R0, 0xfe, !PT ;  /* 0x0000001015077812 */ /* 0x000fe200078efe00 */
[----:B------:R-:W-:-:S04]  /*0110*/  IMAD R13, R6, 0x100, R8 ;  /* 0x00000100060d7824 */ /* 0x000fc800078e0208 */
[----:B------:R-:W-:Y:S01]  /*0120*/  IMAD R17, R7, 0x100, R8 ;  /* 0x0000010007117824 */ /* 0x000fe200078e0208 */
[----:B------:R-:W-:Y:S01]  /*0130*/  CS2R R8, SRZ ;  /* 0x0000000000087805 */ /* 0x000fe2000001ff00 */
[----:B--2---:R-:W-:Y:S01]  /*0140*/  IMAD.WIDE R6, R13, 0x4, R4 ;  /* 0x000000040d067825 */ /* 0x004fe200078e0204 */
[----:B------:R-:W-:-:S03]  /*0150*/  CS2R R12, SRZ ;  /* 0x00000000000c7805 */ /* 0x000fc6000001ff00 */
[----:B------:R-:W-:Y:S01]  /*0160*/  IMAD.WIDE R16, R17, 0x4, R4 ;  /* 0x0000000411107825 */ /* 0x000fe200078e0204 */
[----:B------:R1:W2:Y:S04]  /*0170*/  @!P0 LDG.E.EL.128 R8, desc[UR6][R6.64] ;  /* 0x0000000606088981 */ /* 0x0002a8000c2e1d00 */
[----:B------:R3:W4:Y:S01]  /*0180*/  @!P0 LDG.E.EL.128 R12, desc[UR6][R16.64] ;  /* 0x00000006100c8981 */ /* 0x000722000c2e1d00 */
[----:B------:R-:W5:Y:S01]  /*0190*/  S2UR UR5, SR_CgaCtaId ;  /* 0x00000000000579c3 */ /* 0x000f620000008800 */
[----:B------:R-:W-:Y:S01]  /*01a0*/  IMAD.SHL.U32 R4, R18, 0x80, RZ ;  /* 0x0000008012047824 */ /* 0x000fe200078e00ff */
[----:B------:R-:W-:Y:S01]  /*01b0*/  SHF.R.U32.HI R18, RZ, 0x1, R18 ;  /* 0x00000001ff127819 */ /* 0x000fe20000011612 */
[----:B------:R-:W-:Y:S01]  /*01c0*/  UMOV UR4, 0x400 ;  /* 0x0000040000047882 */ /* 0x000fe20000000000 */
[----:B------:R-:W-:-:S02]  /*01d0*/  SHF.R.S32.HI R2, RZ, 0x1a, R2 ;  /* 0x0000001aff027819 */ /* 0x000fc40000011402 */
[----:B------:R-:W-:Y:S02]  /*01e0*/  LOP3.LUT R5, R4, 0x380, RZ, 0xc0, !PT ;  /* 0x0000038004057812 */ /* 0x000fe400078ec0ff */
[----:B------:R-:W-:Y:S02]  /*01f0*/  LOP3.LUT R23, R18, 0x3c, RZ, 0xc0, !PT ;  /* 0x0000003c12177812 */ /* 0x000fe400078ec0ff */
[----:B-1----:R-:W-:Y:S02]  /*0200*/  SHF.R.U32.HI R7, RZ, 0x3, R5 ;  /* 0x00000003ff077819 */ /* 0x002fe40000011605 */
[C---:B------:R-:W-:Y:S02]  /*0210*/  LOP3.LUT R6, R5.reuse, R0, RZ, 0xfc, !PT ;  /* 0x0000000005067212 */ /* 0x040fe400078efcff */
[C---:B---3--:R-:W-:Y:S02]  /*0220*/  LOP3.LUT R17, R5.reuse, 0x20, RZ, 0xfc, !PT ;  /* 0x0000002005117812 */ /* 0x048fe400078efcff */
[----:B------:R-:W-:-:S02]  /*0230*/  LOP3.LUT R19, R5, 0x40, RZ, 0xfc, !PT ;  /* 0x0000004005137812 */ /* 0x000fc400078efcff */
[----:B------:R-:W-:Y:S02]  /*0240*/  LOP3.LUT R7, R7, R5, R0, 0xfe, !PT ;  /* 0x0000000507077212 */ /* 0x000fe400078efe00 */
[----:B------:R-:W-:Y:S02]  /*0250*/  LOP3.LUT R4, R20, 0x1fc, RZ, 0xc0, !PT ;  /* 0x000001fc14047812 */ /* 0x000fe400078ec0ff */
[----:B------:R-:W-:Y:S01]  /*0260*/  LOP3.LUT R5, R5, 0x60, RZ, 0xfc, !PT ;  /* 0x0000006005057812 */ /* 0x000fe200078efcff */
[----:B-----5:R-:W-:Y:S01]  /*0270*/  UPRMT UR4, UR5, 0x654, UR4 ;  /* 0x0000065405047896 */ /* 0x020fe20008000004 */
[-C--:B------:R-:W-:Y:S02]  /*0280*/  LEA.HI R17, R17, R6.reuse, RZ, 0x1d ;  /* 0x0000000611117211 */ /* 0x080fe400078fe8ff */
[-C--:B------:R-:W-:Y:S02]  /*0290*/  LEA.HI R19, R19, R6.reuse, RZ, 0x1d ;  /* 0x0000000613137211 */ /* 0x080fe400078fe8ff */
[----:B------:R-:W-:Y:S01]  /*02a0*/  LEA.HI R5, R5, R6, RZ, 0x1d ;  /* 0x0000000605057211 */ /* 0x000fe200078fe8ff */
[----:B------:R-:W-:Y:S01]  /*02b0*/  IMAD.IADD R6, R4, 0x1, R23 ;  /* 0x0000000104067824 */ /* 0x000fe200078e0217 */
[----:B------:R-:W-:-:S02]  /*02c0*/  LEA R23, R7, UR4, 0x2 ;  /* 0x0000000407177c11 */ /* 0x000fc4000f8e10ff */
[----:B------:R-:W-:Y:S02]  /*02d0*/  LEA R22, R17, UR4, 0x2 ;  /* 0x0000000411167c11 */ /* 0x000fe4000f8e10ff */
[----:B------:R-:W-:Y:S02]  /*02e0*/  LEA R25, R19, UR4, 0x2 ;  /* 0x0000000413197c11 */ /* 0x000fe4000f8e10ff */
[----:B------:R-:W-:Y:S02]  /*02f0*/  LEA R24, R5, UR4, 0x2 ;  /* 0x0000000405187c11 */ /* 0x000fe4000f8e10ff */
[----:B------:R-:W-:Y:S02]  /*0300*/  LOP3.LUT R16, R4, 0x200, RZ, 0xfc, !PT ;  /* 0x0000020004107812 */ /* 0x000fe400078efcff */
[----:B------:R-:W-:Y:S02]  /*0310*/  LOP3.LUT R20, R21, 0x1c, R20, 0xf8, !PT ;  /* 0x0000001c15147812 */ /* 0x000fe400078ef814 */
[----:B------:R-:W-:-:S02]  /*0320*/  SHF.R.U32.HI R16, RZ, 0x3, R16 ;  /* 0x00000003ff107819 */ /* 0x000fc40000011610 */
[----:B------:R-:W-:Y:S02]  /*0330*/  SGXT R21, R2, 0x1 ;  /* 0x000000010215781a */ /* 0x000fe40000000200 */
[----:B------:R-:W-:Y:S02]  /*0340*/  LOP3.LUT R7, R16, 0x7c, RZ, 0xc0, !PT ;  /* 0x0000007c10077812 */ /* 0x000fe400078ec0ff */
[----:B------:R-:W-:Y:S02]  /*0350*/  LEA R16, R6, UR4, 0x2 ;  /* 0x0000000406107c11 */ /* 0x000fe4000f8e10ff */
[----:B------:R-:W-:Y:S01]  /*0360*/  LEA.HI R21, R21, R20, RZ, 0x8 ;  /* 0x0000001415157211 */ /* 0x000fe200078f40ff */
[----:B------:R-:W-:-:S04]  /*0370*/  IMAD.IADD R7, R4, 0x1, R7 ;  /* 0x0000000104077824 */ /* 0x000fc800078e0207 */
[----:B------:R-:W-:Y:S01]  /*0380*/  IMAD.SHL.U32 R2, R21, 0x100, RZ ;  /* 0x0000010015027824 */ /* 0x000fe200078e00ff */
[----:B------:R-:W-:Y:S02]  /*0390*/  LEA R7, R7, UR4, 0x2 ;  /* 0x0000000407077c11 */ /* 0x000fe4000f8e10ff */
[----:B------:R-:W-:Y:S01]  /*03a0*/  LOP3.LUT R21, R21, 0xffffff00, RZ, 0xc0, !PT ;  /* 0xffffff0015157812 */ /* 0x000fe200078ec0ff */
[----:B--2---:R-:W-:Y:S04]  /*03b0*/  STS [R23], R8 ;  /* 0x0000000817007388 */ /* 0x004fe80000000800 */
[----:B------:R1:W-:Y:S04]  /*03c0*/  STS [R22+0x80], R9 ;  /* 0x0000800916007388 */ /* 0x0003e80000000800 */
[----:B------:R-:W-:Y:S04]  /*03d0*/  STS [R25+0x100], R10 ;  /* 0x0001000a19007388 */ /* 0x000fe80000000800 */
[----:B------:R2:W-:Y:S01]  /*03e0*/  STS [R24+0x180], R11 ;  /* 0x0001800b18007388 */ /* 0x0005e20000000800 */
[----:B-1----:R-:W1:Y:S03]  /*03f0*/  LDC.64 R8, c[0x0][0x220] ;  /* 0x00008800ff087b82 */ /* 0x002e660000000a00 */
[----:B----4-:R3:W-:Y:S04]  /*0400*/  STS [R23+0x40], R12 ;  /* 0x0000400c17007388 */ /* 0x0107e80000000800 */
[----:B------:R4:W-:Y:S01]  /*0410*/  STS [R22+0xc0], R13 ;  /* 0x0000c00d16007388 */ /* 0x0009e20000000800 */
[----:B--2---:R-:W2:Y:S03]  /*0420*/  LDC.64 R10, c[0x0][0x218] ;  /* 0x00008600ff0a7b82 */ /* 0x004ea60000000a00 */
[----:B------:R-:W-:Y:S01]  /*0430*/  STS [R25+0x140], R14 ;  /* 0x0001400e19007388 */ /* 0x000fe20000000800 */
[----:B---3--:R-:W-:-:S03]  /*0440*/  LOP3.LUT R12, R2, 0xffff0000, RZ, 0xc0, !PT ;  /* 0xffff0000020c7812 */ /* 0x008fc600078ec0ff */
[----:B------:R-:W-:Y:S01]  /*0450*/  STS [R24+0x1c0], R15 ;  /* 0x0001c00f18007388 */ /* 0x000fe20000000800 */
[----:B------:R-:W-:Y:S02]  /*0460*/  LOP3.LUT R2, R3, R0, RZ, 0xfc, !PT ;  /* 0x0000000003027212 */ /* 0x000fe400078efcff */
[----:B------:R-:W-:Y:S01]  /*0470*/  LOP3.LUT R0, R3, 0x10, R0, 0xfe, !PT ;  /* 0x0000001003007812 */ /* 0x000fe200078efe00 */
[----:B------:R-:W-:Y:S01]  /*0480*/  BAR.SYNC.DEFER_BLOCKING 0x0 ;  /* 0x0000000000007b1d */ /* 0x000fe20000010000 */
[----:B------:R-:W-:Y:S02]  /*0490*/  IADD3 R21, R12, R20, -R21 ;  /* 0x000000140c157210 */ /* 0x000fe40007ffe815 */
[----:B------:R-:W-:Y:S02]  /*04a0*/  ISETP.GE.AND P0, PT, R2, 0x100, PT ;  /* 0x000001000200780c */ /* 0x000fe40003f06270 */
[----:B------:R-:W-:Y:S01]  /*04b0*/  ISETP.GE.AND P1, PT, R0, 0x100, PT ;  /* 0x000001000000780c */ /* 0x000fe20003f26270 */
[----:B----4-:R-:W-:-:S02]  /*04c0*/  IMAD R13, R2, 0x100, R21 ;  /* 0x00000100020d7824 */ /* 0x010fc400078e0215 */
[----:B------:R-:W-:Y:S02]  /*04d0*/  IMAD R21, R0, 0x100, R21 ;  /* 0x0000010000157824 */ /* 0x000fe400078e0215 */
[----:B--2---:R-:W-:-:S04]  /*04e0*/  IMAD.WIDE R2, R13, 0x4, R10 ;  /* 0x000000040d027825 */ /* 0x004fc800078e020a */
[----:B------:R-:W-:-:S04]  /*04f0*/  IMAD.WIDE R10, R21, 0x4, R10 ;  /* 0x00000004150a7825 */ /* 0x000fc800078e020a */
[--C-:B-1----:R-:W-:Y:S01]  /*0500*/  IMAD.WIDE R12, R13, 0x4, R8.reuse ;  /* 0x000000040d0c7825 */ /* 0x102fe200078e0208 */
[----:B------:R-:W1:Y:S03]  /*0510*/  LDS.128 R16, [R16] ;  /* 0x0000000010107984 */ /* 0x000e660000000c00 */
[----:B------:R-:W-:Y:S01]  /*0520*/  IMAD.WIDE R8, R21, 0x4, R8 ;  /* 0x0000000415087825 */ /* 0x000fe200078e0208 */
[----:B------:R-:W2:Y:S04]  /*0530*/  LDS.128 R4, [R7+0x800] ;  /* 0x0008000007047984 */ /* 0x000ea80000000c00 */
[----:B-1----:R1:W-:Y:S04]  /*0540*/  @!P0 STG.E.128 desc[UR6][R2.64], R16 ;  /* 0x0000001002008986 */ /* 0x0023e8000c101d06 */
[----:B--2---:R1:W-:Y:S04]  /*0550*/  @!P1 STG.E.128 desc[UR6][R10.64], R4 ;  /* 0x000000040a009986 */ /* 0x0043e8000c101d06 */
[----:B------:R1:W-:Y:S01]  /*0560*/  @!P0 STG.E.128 desc[UR6][R12.64], R16 ;  /* 0x000000100c008986 */ /* 0x0003e2000c101d06 */
[----:B------:R-:W-:Y:S05]  /*0570*/  @P1 EXIT ;  /* 0x000000000000194d */ /* 0x000fea0003800000 */
[----:B------:R-:W-:Y:S01]  /*0580*/  STG.E.128 desc[UR6][R8.64], R4 ;  /* 0x0000000408007986 */ /* 0x000fe2000c101d06 */
[----:B------:R-:W-:Y:S05]  /*0590*/  EXIT ;  /* 0x000000000000794d */ /* 0x000fea0003800000 */
.L_x_0:
[----:B------:R-:W-:-:S00]  /*05a0*/  BRA `(.L_x_0) ;  /* 0xfffffffc00fc7947 */ /* 0x000fc0000383ffff */
[----:B------:R-:W-:-:S00]  /*05b0*/  NOP ;  /* 0x0000000000007918 */ /* 0x000fc00000000000 */
        /* <DEDUP_REMOVED lines=12> */
.L_x_1:


//--------------------- .nv.shared.triton_poi_fused_convolution_12 --------------------------
	.section	.nv.shared.triton_poi_fused_convolution_12,"aw",@nobits
	.sectionflags	@""
	.align	16
	.zero		1024


//--------------------- .nv.constant0.triton_poi_fused_convolution_12 --------------------------
	.section	.nv.constant0.triton_poi_fused_convolution_12,"a",@progbits
	.sectionflags	@""
	.align	4
.nv.constant0.triton_poi_fused_convolution_12:
	.zero		560
